	.headerflags	@"EF_CUDA_TEXMODE_UNIFIED EF_CUDA_64BIT_ADDRESS EF_CUDA_ACCELERATORS EF_CUDA_SM90 EF_CUDA_VIRTUAL_SM(EF_CUDA_SM90)"
	.elftype	@"ET_EXEC"


//--------------------- .nv.info                  --------------------------
	.section	.nv.info,"",@"SHT_CUDA_INFO"
	.align	4


	//----- nvinfo : EIATTR_REGCOUNT
	.align		4
        /*0000*/ 	.byte	0x04, 0x2f
        /*0002*/ 	.short	(.L_2 - .L_1)
	.align		4
.L_1:
        /*0004*/ 	.word	index@(triton_poi_fused_add_tanh_2)
        /*0008*/ 	.word	0x00000012


	//----- nvinfo : EIATTR_MIN_STACK_SIZE
	.align		4
.L_2:
        /*000c*/ 	.byte	0x04, 0x12
        /*000e*/ 	.short	(.L_4 - .L_3)
	.align		4
.L_3:
        /*0010*/ 	.word	index@(triton_poi_fused_add_tanh_2)
        /*0014*/ 	.word	0x00000000


	//----- nvinfo : EIATTR_FRAME_SIZE
	.align		4
.L_4:
        /*0018*/ 	.byte	0x04, 0x11
        /*001a*/ 	.short	(.L_6 - .L_5)
	.align		4
.L_5:
        /*001c*/ 	.word	index@(triton_poi_fused_add_tanh_2)
        /*0020*/ 	.word	0x00000000


	//----- nvinfo : EIATTR_MIN_STACK_SIZE
	.align		4
.L_6:
        /*0024*/ 	.byte	0x04, 0x12
        /*0026*/ 	.short	(.L_8 - .L_7)
	.align		4
.L_7:
        /*0028*/ 	.word	index@(triton_poi_fused_add_tanh_2)
        /*002c*/ 	.word	0x00000000
.L_8:


//--------------------- .nv.info.triton_poi_fused_add_tanh_2 --------------------------
	.section	.nv.info.triton_poi_fused_add_tanh_2,"",@"SHT_CUDA_INFO"
	.sectionflags	@""
	.align	4


	//----- nvinfo : EIATTR_CUDA_API_VERSION
	.align		4
        /*0000*/ 	.byte	0x04, 0x37
        /*0002*/ 	.short	(.L_10 - .L_9)
.L_9:
        /*0004*/ 	.word	0x0000007c


	//----- nvinfo : EIATTR_KPARAM_INFO
	.align		4
.L_10:
        /*0008*/ 	.byte	0x04, 0x17
        /*000a*/ 	.short	(.L_12 - .L_11)
.L_11:
        /*000c*/ 	.word	0x00000000
        /*0010*/ 	.short	0x0004
        /*0012*/ 	.short	0x0020
        /*0014*/ 	.byte	0x00, 0xf0, 0x11, 0x00


	//----- nvinfo : EIATTR_KPARAM_INFO
	.align		4
.L_12:
        /*0018*/ 	.byte	0x04, 0x17
        /*001a*/ 	.short	(.L_14 - .L_13)
.L_13:
        /*001c*/ 	.word	0x00000000
        /*0020*/ 	.short	0x0003
        /*0022*/ 	.short	0x0018
        /*0024*/ 	.byte	0x00, 0xf4, 0x21, 0x00


	//----- nvinfo : EIATTR_KPARAM_INFO
	.align		4
.L_14:
        /*0028*/ 	.byte	0x04, 0x17
        /*002a*/ 	.short	(.L_16 - .L_15)
.L_15:
        /*002c*/ 	.word	0x00000000
        /*0030*/ 	.short	0x0002
        /*0032*/ 	.short	0x0010
        /*0034*/ 	.byte	0x00, 0xf4, 0x21, 0x00


	//----- nvinfo : EIATTR_KPARAM_INFO
	.align		4
.L_16:
        /*0038*/ 	.byte	0x04, 0x17
        /*003a*/ 	.short	(.L_18 - .L_17)
.L_17:
        /*003c*/ 	.word	0x00000000
        /*0040*/ 	.short	0x0001
        /*0042*/ 	.short	0x0008
        /*0044*/ 	.byte	0x00, 0xf4, 0x21, 0x00


	//----- nvinfo : EIATTR_KPARAM_INFO
	.align		4
.L_18:
        /*0048*/ 	.byte	0x04, 0x17
        /*004a*/ 	.short	(.L_20 - .L_19)
.L_19:
        /*004c*/ 	.word	0x00000000
        /*0050*/ 	.short	0x0000
        /*0052*/ 	.short	0x0000
        /*0054*/ 	.byte	0x00, 0xf4, 0x21, 0x00


	//----- nvinfo : EIATTR_SPARSE_MMA_MASK
	.align		4
.L_20:
        /*0058*/ 	.byte	0x03, 0x50
        /*005a*/ 	.short	0x0000


	//----- nvinfo : EIATTR_MAXREG_COUNT
	.align		4
        /*005c*/ 	.byte	0x03, 0x1b
        /*005e*/ 	.short	0x00ff


	//----- nvinfo : EIATTR_EXIT_INSTR_OFFSETS
	.align		4
        /*0060*/ 	.byte	0x04, 0x1c
        /*0062*/ 	.short	(.L_22 - .L_21)


	//   ....[0]....
.L_21:
        /*0064*/ 	.word	0x00000370


	//   ....[1]....
        /*0068*/ 	.word	0x00000390


	//----- nvinfo : EIATTR_REQNTID
	.align		4
.L_22:
        /*006c*/ 	.byte	0x04, 0x10
        /*006e*/ 	.short	(.L_24 - .L_23)
.L_23:
        /*0070*/ 	.word	0x00000080
        /*0074*/ 	.word	0x00000001
        /*0078*/ 	.word	0x00000001


	//----- nvinfo : EIATTR_CRS_STACK_SIZE
	.align		4
.L_24:
        /*007c*/ 	.byte	0x04, 0x1e
        /*007e*/ 	.short	(.L_26 - .L_25)
.L_25:
        /*0080*/ 	.word	0x00000000


	//----- nvinfo : EIATTR_CBANK_PARAM_SIZE
	.align		4
.L_26:
        /*0084*/ 	.byte	0x03, 0x19
        /*0086*/ 	.short	0x0024


	//----- nvinfo : EIATTR_PARAM_CBANK
	.align		4
        /*0088*/ 	.byte	0x04, 0x0a
        /*008a*/ 	.short	(.L_28 - .L_27)
	.align		4
.L_27:
        /*008c*/ 	.word	index@(.nv.constant0.triton_poi_fused_add_tanh_2)
        /*0090*/ 	.short	0x0210
        /*0092*/ 	.short	0x0024


	//----- nvinfo : EIATTR_SW_WAR
	.align		4
.L_28:
        /*0094*/ 	.byte	0x04, 0x36
        /*0096*/ 	.short	(.L_30 - .L_29)
.L_29:
        /*0098*/ 	.word	0x00000008
.L_30:


//--------------------- .nv.callgraph             --------------------------
	.section	.nv.callgraph,"",@"SHT_CUDA_CALLGRAPH"
	.align	4
	.sectionentsize	8
	.align		4
        /*0000*/ 	.word	0x00000000
	.align		4
        /*0004*/ 	.word	0xffffffff
	.align		4
        /*0008*/ 	.word	0x00000000
	.align		4
        /*000c*/ 	.word	0xfffffffe
	.align		4
        /*0010*/ 	.word	0x00000000
	.align		4
        /*0014*/ 	.word	0xfffffffd
	.align		4
        /*0018*/ 	.word	0x00000000
	.align		4
        /*001c*/ 	.word	0xfffffffc


//--------------------- .nv.constant4             --------------------------
	.section	.nv.constant4,"a",@progbits
	.align	8
	.align		8
.nv.constant4:
        /*0000*/ 	.dword	_$_str


//--------------------- .text.triton_poi_fused_add_tanh_2 --------------------------
	.section	.text.triton_poi_fused_add_tanh_2,"ax",@progbits
	.align	128
        .global         triton_poi_fused_add_tanh_2
        .type           triton_poi_fused_add_tanh_2,@function
        .size           triton_poi_fused_add_tanh_2,(.L_x_4 - triton_poi_fused_add_tanh_2)
        .other          triton_poi_fused_add_tanh_2,@"STO_CUDA_ENTRY STV_DEFAULT"
triton_poi_fused_add_tanh_2:
.text.triton_poi_fused_add_tanh_2:
[----:B------:R-:W0:Y:S02]  /*0000*/  LDC R1, c[0x0][0x28] ;  /* 0x00000a00ff017b82 */ /* 0x000e240000000800 */
[----:B------:R-:W1:Y:S01]  /*0010*/  S2R R0, SR_TID.X ;  /* 0x0000000000007919 */ /* 0x000e620000002100 */
[----:B------:R-:W2:Y:S01]  /*0020*/  LDC.64 R8, c[0x0][0x218] ;  /* 0x00008600ff087b82 */ /* 0x000ea20000000a00 */
[----:B------:R-:W-:Y:S01]  /*0030*/  HFMA2.MMA R15, -RZ, RZ, 0, 0 ;  /* 0x00000000ff0f7435 */ /* 0x000fe200000001ff */
[----:B------:R-:W-:Y:S01]  /*0040*/  ULDC.64 UR4, c[0x0][0x208] ;  /* 0x0000820000047ab9 */ /* 0x000fe20000000a00 */
[----:B------:R-:W3:Y:S05]  /*0050*/  S2R R11, SR_CTAID.X ;  /* 0x00000000000b7919 */ /* 0x000eea0000002500 */
[----:B------:R-:W4:Y:S08]  /*0060*/  LDC.64 R6, c[0x0][0x210] ;  /* 0x00008400ff067b82 */ /* 0x000f300000000a00 */
[----:B------:R-:W5:Y:S01]  /*0070*/  LDC.64 R4, c[0x0][0x220] ;  /* 0x00008800ff047b82 */ /* 0x000f620000000a00 */
[----:B-1----:R-:W-:-:S02]  /*0080*/  LOP3.LUT R0, R0, 0x7f, RZ, 0xc0, !PT ;  /* 0x0000007f00007812 */ /* 0x002fc400078ec0ff */
[----:B---3--:R-:W-:Y:S02]  /*0090*/  SHF.R.S32.HI R2, RZ, 0x18, R11 ;  /* 0x00000018ff027819 */ /* 0x008fe4000001140b */
[----:B------:R-:W-:Y:S02]  /*00a0*/  LEA R11, R11, R0, 0x7 ;  /* 0x000000000b0b7211 */ /* 0x000fe400078e38ff */
[----:B------:R-:W-:Y:S02]  /*00b0*/  SGXT R0, R2, 0x1 ;  /* 0x000000010200781a */ /* 0x000fe40000000200 */
[----:B------:R-:W1:Y:S01]  /*00c0*/  LDC.64 R2, c[0x0][0x228] ;  /* 0x00008a00ff027b82 */ /* 0x000e620000000a00 */
[C---:B------:R-:W-:Y:S01]  /*00d0*/  ISETP.GE.AND P0, PT, R11.reuse, 0x100, PT ;  /* 0x000001000b00780c */ /* 0x040fe20003f06270 */
[----:B----4-:R-:W-:Y:S01]  /*00e0*/  IMAD.WIDE R6, R11, 0x4, R6 ;  /* 0x000000040b067825 */ /* 0x010fe200078e0206 */
[CC--:B------:R-:W-:Y:S02]  /*00f0*/  LEA.HI R10, R0.reuse, R11.reuse, RZ, 0x2 ;  /* 0x0000000b000a7211 */ /* 0x0c0fe400078f10ff */
[----:B------:R-:W-:-:S02]  /*0100*/  LEA.HI R0, R0, R11, RZ, 0x6 ;  /* 0x0000000b00007211 */ /* 0x000fc400078f30ff */
[----:B------:R-:W-:Y:S02]  /*0110*/  LOP3.LUT R10, R10, 0xfffffffc, RZ, 0xc0, !PT ;  /* 0xfffffffc0a0a7812 */ /* 0x000fe400078ec0ff */
[----:B------:R-:W-:Y:S02]  /*0120*/  LOP3.LUT R0, R0, 0xffffffc0, RZ, 0xc0, !PT ;  /* 0xffffffc000007812 */ /* 0x000fe400078ec0ff */
[----:B------:R-:W-:-:S05]  /*0130*/  IADD3 R13, R11, -R10, RZ ;  /* 0x8000000a0b0d7210 */ /* 0x000fca0007ffe0ff */
[----:B--2---:R-:W-:Y:S01]  /*0140*/  IMAD.WIDE R8, R13, 0x4, R8 ;  /* 0x000000040d087825 */ /* 0x004fe200078e0208 */
[----:B------:R-:W-:Y:S02]  /*0150*/  IADD3 R13, R11, -R0, RZ ;  /* 0x800000000b0d7210 */ /* 0x000fe40007ffe0ff */
[----:B------:R-:W-:Y:S02]  /*0160*/  MOV R0, RZ ;  /* 0x000000ff00007202 */ /* 0x000fe40000000f00 */
[----:B------:R-:W-:Y:S01]  /*0170*/  CS2R R10, SRZ ;  /* 0x00000000000a7805 */ /* 0x000fe2000001ff00 */
[----:B------:R-:W2:Y:S01]  /*0180*/  @!P0 LDG.E.EL R15, desc[UR4][R8.64] ;  /* 0x00000004080f8981 */ /* 0x000ea2000c2e1900 */
[----:B-----5:R-:W-:-:S03]  /*0190*/  IMAD.WIDE R4, R13, 0x4, R4 ;  /* 0x000000040d047825 */ /* 0x020fc600078e0204 */
[----:B------:R-:W2:Y:S01]  /*01a0*/  @!P0 LDG.E R0, desc[UR4][R6.64] ;  /* 0x0000000406008981 */ /* 0x000ea2000c1e1900 */
[----:B-1----:R-:W-:-:S03]  /*01b0*/  IMAD.WIDE R2, R13, 0x4, R2 ;  /* 0x000000040d027825 */ /* 0x002fc600078e0202 */
[----:B------:R-:W3:Y:S04]  /*01c0*/  @!P0 LDG.E.EL R10, desc[UR4][R4.64] ;  /* 0x00000004040a8981 */ /* 0x000ee8000c2e1900 */
[----:B------:R-:W4:Y:S01]  /*01d0*/  @!P0 LDG.E.EL R11, desc[UR4][R2.64] ;  /* 0x00000004020b8981 */ /* 0x000f22000c2e1900 */
[----:B------:R-:W-:Y:S01]  /*01e0*/  BSSY B0, `(.L_x_0) ;  /* 0x0000018000007945 */ /* 0x000fe20003800000 */
[----:B--2---:R-:W-:-:S04]  /*01f0*/  FADD R15, R15, R0 ;  /* 0x000000000f0f7221 */ /* 0x004fc80000000000 */
[----:B---3--:R-:W-:-:S04]  /*0200*/  FADD R10, R15, R10 ;  /* 0x0000000a0f0a7221 */ /* 0x008fc80000000000 */
[----:B----4-:R-:W-:-:S04]  /*0210*/  FADD R10, R10, R11 ;  /* 0x0000000b0a0a7221 */ /* 0x010fc80000000000 */
[----:B------:R-:W-:-:S05]  /*0220*/  FADD.FTZ R8, |R10|, -RZ ;  /* 0x800000ff0a087221 */ /* 0x000fca0000010200 */
[----:B------:R-:W-:-:S13]  /*0230*/  FSETP.GE.AND P1, PT, R8, 0.60000002384185791016, PT ;  /* 0x3f19999a0800780b */ /* 0x000fda0003f26000 */
[----:B------:R-:W-:Y:S05]  /*0240*/  @!P1 BRA `(.L_x_1) ;  /* 0x0000000000289947 */ /* 0x000fea0003800000 */
[C---:B------:R-:W-:Y:S01]  /*0250*/  FMUL R0, R8.reuse, 2.8853900432586669922 ;  /* 0x4038aa3b08007820 */ /* 0x040fe20000400000 */
[----:B------:R-:W-:Y:S02]  /*0260*/  MOV R3, 0x3f800000 ;  /* 0x3f80000000037802 */ /* 0x000fe40000000f00 */
[----:B------:R-:W-:-:S03]  /*0270*/  FSETP.GE.AND P1, PT, R8, 9.010913848876953125, PT ;  /* 0x41102cb40800780b */ /* 0x000fc60003f26000 */
[----:B------:R-:W1:Y:S02]  /*0280*/  MUFU.EX2 R0, R0 ;  /* 0x0000000000007308 */ /* 0x000e640000000800 */
[----:B-1----:R-:W-:-:S06]  /*0290*/  FADD R2, R0, 1 ;  /* 0x3f80000000027421 */ /* 0x002fcc0000000000 */
[----:B------:R-:W1:Y:S02]  /*02a0*/  MUFU.RCP R2, R2 ;  /* 0x0000000200027308 */ /* 0x000e640000001000 */
[----:B-1----:R-:W-:-:S05]  /*02b0*/  FFMA.FTZ R3, R2, -2, R3 ;  /* 0xc000000002037823 */ /* 0x002fca0000010003 */
[----:B------:R-:W-:-:S04]  /*02c0*/  FSEL R3, R3, 1, !P1 ;  /* 0x3f80000003037808 */ /* 0x000fc80004800000 */
[----:B------:R-:W-:Y:S01]  /*02d0*/  LOP3.LUT R3, R3, 0x80000000, R10, 0xf8, !PT ;  /* 0x8000000003037812 */ /* 0x000fe200078ef80a */
[----:B------:R-:W-:Y:S06]  /*02e0*/  BRA `(.L_x_2) ;  /* 0x00000000001c7947 */ /* 0x000fec0003800000 */
.L_x_1:
[----:B------:R-:W-:Y:S01]  /*02f0*/  MOV R0, 0x3c80f082 ;  /* 0x3c80f08200007802 */ /* 0x000fe20000000f00 */
[----:B------:R-:W-:-:S04]  /*0300*/  FMUL R3, R10, R10 ;  /* 0x0000000a0a037220 */ /* 0x000fc80000400000 */
[----:B------:R-:W-:-:S04]  /*0310*/  FFMA.FTZ R0, R3, R0, -0.052303962409496307373 ;  /* 0xbd563cae03007423 */ /* 0x000fc80000010000 */
[----:B------:R-:W-:-:S04]  /*0320*/  FFMA.FTZ R0, R3, R0, 0.1331529766321182251 ;  /* 0x3e08594103007423 */ /* 0x000fc80000010000 */
[----:B------:R-:W-:-:S04]  /*0330*/  FFMA.FTZ R0, R3, R0, -0.33332768082618713379 ;  /* 0xbeaaa9ed03007423 */ /* 0x000fc80000010000 */
[----:B------:R-:W-:-:S04]  /*0340*/  FFMA.FTZ R0, R3, R0, RZ ;  /* 0x0000000003007223 */ /* 0x000fc800000100ff */
[----:B------:R-:W-:-:S07]  /*0350*/  FFMA.FTZ R3, R10, R0, R10 ;  /* 0x000000000a037223 */ /* 0x000fce000001000a */
.L_x_2:
[----:B------:R-:W-:Y:S05]  /*0360*/  BSYNC B0 ;  /* 0x0000000000007941 */ /* 0x000fea0003800000 */
.L_x_0:
[----:B------:R-:W-:Y:S05]  /*0370*/  @P0 EXIT ;  /* 0x000000000000094d */ /* 0x000fea0003800000 */
[----:B------:R-:W-:Y:S01]  /*0380*/  STG.E desc[UR4][R6.64], R3 ;  /* 0x0000000306007986 */ /* 0x000fe2000c101904 */
[----:B------:R-:W-:Y:S05]  /*0390*/  EXIT ;  /* 0x000000000000794d */ /* 0x000fea0003800000 */
.L_x_3:
[----:B------:R-:W-:-:S00]  /*03a0*/  BRA `(.L_x_3) ;  /* 0xfffffffc00fc7947 */ /* 0x000fc0000383ffff */
[----:B------:R-:W-:-:S00]  /*03b0*/  NOP ;  /* 0x0000000000007918 */ /* 0x000fc00000000000 */
        /* <DEDUP_REMOVED lines=12> */
.L_x_4:


//--------------------- .nv.global.init           --------------------------
	.section	.nv.global.init,"aw",@progbits
.nv.global.init:
	.type		_$_str,@object
	.size		_$_str,(.L_0 - _$_str)
_$_str:
        /*0000*/ 	.byte	0x5f, 0x5f, 0x43, 0x55, 0x44, 0x41, 0x5f, 0x46, 0x54, 0x5a, 0x00
.L_0:


//--------------------- .nv.constant0.triton_poi_fused_add_tanh_2 --------------------------
	.section	.nv.constant0.triton_poi_fused_add_tanh_2,"a",@progbits
	.sectionflags	@""
	.align	4
.nv.constant0.triton_poi_fused_add_tanh_2:
	.zero		564
